//
// Generated by NVIDIA NVVM Compiler
//
// Compiler Build ID: CL-36424714
// Cuda compilation tools, release 13.0, V13.0.88
// Based on NVVM 20.0.0
//

.version 9.0
.target sm_100
.address_size 64

	// .globl	_Z9reductionPfS_j
// _ZZ9reductionPfS_jE3Sum has been demoted

.visible .entry _Z9reductionPfS_j(
	.param .u64 .ptr .align 1 _Z9reductionPfS_j_param_0,
	.param .u64 .ptr .align 1 _Z9reductionPfS_j_param_1,
	.param .u32 _Z9reductionPfS_j_param_2
)
{
	.reg .pred 	%p<14>;
	.reg .b32 	%r<18>;
	.reg .b32 	%f<34>;
	.reg .b64 	%rd<11>;
	// demoted variable
	.shared .align 4 .b8 _ZZ9reductionPfS_jE3Sum[4096];
	ld.param.u64 	%rd2, [_Z9reductionPfS_j_param_0];
	ld.param.u64 	%rd3, [_Z9reductionPfS_j_param_1];
	ld.param.u32 	%r7, [_Z9reductionPfS_j_param_2];
	cvta.to.global.u64 	%rd1, %rd3;
	mov.u32 	%r1, %tid.x;
	mov.u32 	%r2, %ctaid.x;
	mov.u32 	%r3, %ntid.x;
	mul.lo.s32 	%r8, %r2, %r3;
	shl.b32 	%r9, %r8, 1;
	add.s32 	%r4, %r9, %r1;
	setp.ge.u32 	%p1, %r4, %r7;
	shl.b32 	%r10, %r1, 2;
	mov.u32 	%r11, _ZZ9reductionPfS_jE3Sum;
	add.s32 	%r5, %r11, %r10;
	@%p1 bra 	$L__BB0_2;
	mul.wide.u32 	%rd4, %r4, 4;
	add.s64 	%rd5, %rd1, %rd4;
	ld.global.f32 	%f1, [%rd5];
	st.shared.f32 	[%r5], %f1;
	bra.uni 	$L__BB0_3;
$L__BB0_2:
	mov.b32 	%r12, 0;
	st.shared.u32 	[%r5], %r12;
$L__BB0_3:
	add.s32 	%r6, %r4, %r3;
	setp.ge.u32 	%p2, %r6, %r7;
	@%p2 bra 	$L__BB0_5;
	mul.wide.u32 	%rd6, %r6, 4;
	add.s64 	%rd7, %rd1, %rd6;
	ld.global.f32 	%f2, [%rd7];
	shl.b32 	%r16, %r3, 2;
	add.s32 	%r17, %r5, %r16;
	st.shared.f32 	[%r17], %f2;
	bra.uni 	$L__BB0_6;
$L__BB0_5:
	shl.b32 	%r13, %r3, 2;
	add.s32 	%r14, %r5, %r13;
	mov.b32 	%r15, 0;
	st.shared.u32 	[%r14], %r15;
$L__BB0_6:
	bar.sync 	0;
	bar.sync 	0;
	setp.gt.u32 	%p3, %r1, 511;
	@%p3 bra 	$L__BB0_8;
	ld.shared.f32 	%f3, [%r5];
	ld.shared.f32 	%f4, [%r5+2048];
	add.f32 	%f5, %f3, %f4;
	st.shared.f32 	[%r5], %f5;
$L__BB0_8:
	bar.sync 	0;
	setp.gt.u32 	%p4, %r1, 255;
	@%p4 bra 	$L__BB0_10;
	ld.shared.f32 	%f6, [%r5];
	ld.shared.f32 	%f7, [%r5+1024];
	add.f32 	%f8, %f6, %f7;
	st.shared.f32 	[%r5], %f8;
$L__BB0_10:
	bar.sync 	0;
	setp.gt.u32 	%p5, %r1, 127;
	@%p5 bra 	$L__BB0_12;
	ld.shared.f32 	%f9, [%r5];
	ld.shared.f32 	%f10, [%r5+512];
	add.f32 	%f11, %f9, %f10;
	st.shared.f32 	[%r5], %f11;
$L__BB0_12:
	bar.sync 	0;
	setp.gt.u32 	%p6, %r1, 63;
	@%p6 bra 	$L__BB0_14;
	ld.shared.f32 	%f12, [%r5];
	ld.shared.f32 	%f13, [%r5+256];
	add.f32 	%f14, %f12, %f13;
	st.shared.f32 	[%r5], %f14;
$L__BB0_14:
	bar.sync 	0;
	setp.gt.u32 	%p7, %r1, 31;
	@%p7 bra 	$L__BB0_16;
	ld.shared.f32 	%f15, [%r5];
	ld.shared.f32 	%f16, [%r5+128];
	add.f32 	%f17, %f15, %f16;
	st.shared.f32 	[%r5], %f17;
$L__BB0_16:
	bar.sync 	0;
	setp.gt.u32 	%p8, %r1, 15;
	@%p8 bra 	$L__BB0_18;
	ld.shared.f32 	%f18, [%r5];
	ld.shared.f32 	%f19, [%r5+64];
	add.f32 	%f20, %f18, %f19;
	st.shared.f32 	[%r5], %f20;
$L__BB0_18:
	bar.sync 	0;
	setp.gt.u32 	%p9, %r1, 7;
	@%p9 bra 	$L__BB0_20;
	ld.shared.f32 	%f21, [%r5];
	ld.shared.f32 	%f22, [%r5+32];
	add.f32 	%f23, %f21, %f22;
	st.shared.f32 	[%r5], %f23;
$L__BB0_20:
	bar.sync 	0;
	setp.gt.u32 	%p10, %r1, 3;
	@%p10 bra 	$L__BB0_22;
	ld.shared.f32 	%f24, [%r5];
	ld.shared.f32 	%f25, [%r5+16];
	add.f32 	%f26, %f24, %f25;
	st.shared.f32 	[%r5], %f26;
$L__BB0_22:
	bar.sync 	0;
	setp.gt.u32 	%p11, %r1, 1;
	@%p11 bra 	$L__BB0_24;
	ld.shared.f32 	%f27, [%r5];
	ld.shared.f32 	%f28, [%r5+8];
	add.f32 	%f29, %f27, %f28;
	st.shared.f32 	[%r5], %f29;
$L__BB0_24:
	bar.sync 	0;
	setp.ne.s32 	%p12, %r1, 0;
	@%p12 bra 	$L__BB0_26;
	ld.shared.f32 	%f30, [%r5];
	ld.shared.f32 	%f31, [_ZZ9reductionPfS_jE3Sum+4];
	add.f32 	%f32, %f30, %f31;
	st.shared.f32 	[%r5], %f32;
$L__BB0_26:
	setp.ne.s32 	%p13, %r1, 0;
	bar.sync 	0;
	@%p13 bra 	$L__BB0_28;
	ld.shared.f32 	%f33, [_ZZ9reductionPfS_jE3Sum];
	cvta.to.global.u64 	%rd8, %rd2;
	mul.wide.u32 	%rd9, %r2, 4;
	add.s64 	%rd10, %rd8, %rd9;
	st.global.f32 	[%rd10], %f33;
$L__BB0_28:
	ret;

}


// ===== COMPILED SASS (sm_100) =====

	.target	sm_100

	.elftype	@"ET_EXEC"


//--------------------- .note.nv.tkinfo           --------------------------
	.section	.note.nv.tkinfo,"",@"SHT_NOTE"
	.sectionflags	@"SHF_NOTE_NV_TKINFO"
	.tkinfo
        /*0018*/ 	.word	0x00000002
        /*0030*/ 	.string	""
        /*0030*/ 	.string	"ptxas"
        /*0030*/ 	.string	"Cuda compilation tools, release 13.0, V13.0.88"
        /*0030*/ 	.string	"Build cuda_13.0.r13.0/compiler.36424714_0"
        /*0030*/ 	.string	"-arch sm_100 -m 64 "



//--------------------- .note.nv.cuinfo           --------------------------
	.section	.note.nv.cuinfo,"",@"SHT_NOTE"
	.sectionflags	@"SHF_NOTE_NV_CUINFO"
        /*0018*/ 	.short	0x0002
        /*001a*/ 	.short	0x0064
        /*001c*/ 	.short	0x0082
	.zero		2


//--------------------- .nv.info                  --------------------------
	.section	.nv.info,"",@"SHT_CUDA_INFO"
	.align	4


	//----- nvinfo : EIATTR_REGCOUNT
	.align		4
        /*0000*/ 	.byte	0x04, 0x2f
        /*0002*/ 	.short	(.L_1 - .L_0)
	.align		4
.L_0:
        /*0004*/ 	.word	index@(_Z9reductionPfS_j)
        /*0008*/ 	.word	0x0000000b


	//----- nvinfo : EIATTR_FRAME_SIZE
	.align		4
.L_1:
        /*000c*/ 	.byte	0x04, 0x11
        /*000e*/ 	.short	(.L_3 - .L_2)
	.align		4
.L_2:
        /*0010*/ 	.word	index@(_Z9reductionPfS_j)
        /*0014*/ 	.word	0x00000000


	//----- nvinfo : EIATTR_MIN_STACK_SIZE
	.align		4
.L_3:
        /*0018*/ 	.byte	0x04, 0x12
        /*001a*/ 	.short	(.L_5 - .L_4)
	.align		4
.L_4:
        /*001c*/ 	.word	index@(_Z9reductionPfS_j)
        /*0020*/ 	.word	0x00000000
.L_5:


//--------------------- .nv.compat                --------------------------
	.section	.nv.compat,"",@"SHT_CUDA_COMPAT_INFO"
	.align	4
        /*0000*/ 	.byte	0x02, 0x09, 0x00, 0x00, 0x02, 0x02, 0x01, 0x00, 0x02, 0x05, 0x05, 0x00, 0x03, 0x07, 0x01, 0x01
        /*0010*/ 	.byte	0x02, 0x03, 0x00, 0x00, 0x02, 0x06, 0x01, 0x00, 0x04, 0x0b, 0x08, 0x00, 0x09, 0x00, 0x00, 0x00
        /*0020*/ 	.byte	0x00, 0x00, 0x00, 0x00


//--------------------- .nv.info._Z9reductionPfS_j --------------------------
	.section	.nv.info._Z9reductionPfS_j,"",@"SHT_CUDA_INFO"
	.sectionflags	@""
	.align	4


	//----- nvinfo : EIATTR_CUDA_API_VERSION
	.align		4
        /*0000*/ 	.byte	0x04, 0x37
        /*0002*/ 	.short	(.L_7 - .L_6)
.L_6:
        /*0004*/ 	.word	0x00000082


	//----- nvinfo : EIATTR_KPARAM_INFO
	.align		4
.L_7:
        /*0008*/ 	.byte	0x04, 0x17
        /*000a*/ 	.short	(.L_9 - .L_8)
.L_8:
        /*000c*/ 	.word	0x00000000
        /*0010*/ 	.short	0x0002
        /*0012*/ 	.short	0x0010
        /*0014*/ 	.byte	0x00, 0xf0, 0x11, 0x00


	//----- nvinfo : EIATTR_KPARAM_INFO
	.align		4
.L_9:
        /*0018*/ 	.byte	0x04, 0x17
        /*001a*/ 	.short	(.L_11 - .L_10)
.L_10:
        /*001c*/ 	.word	0x00000000
        /*0020*/ 	.short	0x0001
        /*0022*/ 	.short	0x0008
        /*0024*/ 	.byte	0x00, 0xf5, 0x21, 0x00


	//----- nvinfo : EIATTR_KPARAM_INFO
	.align		4
.L_11:
        /*0028*/ 	.byte	0x04, 0x17
        /*002a*/ 	.short	(.L_13 - .L_12)
.L_12:
        /*002c*/ 	.word	0x00000000
        /*0030*/ 	.short	0x0000
        /*0032*/ 	.short	0x0000
        /*0034*/ 	.byte	0x00, 0xf5, 0x21, 0x00


	//----- nvinfo : EIATTR_SPARSE_MMA_MASK
	.align		4
.L_13:
        /*0038*/ 	.byte	0x03, 0x50
        /*003a*/ 	.short	0x0000


	//----- nvinfo : EIATTR_MAXREG_COUNT
	.align		4
        /*003c*/ 	.byte	0x03, 0x1b
        /*003e*/ 	.short	0x00ff


	//----- nvinfo : EIATTR_NUM_BARRIERS
	.align		4
        /*0040*/ 	.byte	0x02, 0x4c
        /*0042*/ 	.byte	0x01
	.zero		1


	//----- nvinfo : EIATTR_MERCURY_ISA_VERSION
	.align		4
        /*0044*/ 	.byte	0x03, 0x5f
        /*0046*/ 	.short	0x0101


	//----- nvinfo : EIATTR_VRC_CTA_INIT_COUNT
	.align		4
        /*0048*/ 	.byte	0x02, 0x4a
	.zero		1
	.zero		1


	//----- nvinfo : EIATTR_EXIT_INSTR_OFFSETS
	.align		4
        /*004c*/ 	.byte	0x04, 0x1c
        /*004e*/ 	.short	(.L_15 - .L_14)


	//   ....[0]....
.L_14:
        /*0050*/ 	.word	0x000005d0


	//   ....[1]....
        /*0054*/ 	.word	0x00000620


	//----- nvinfo : EIATTR_CRS_STACK_SIZE
	.align		4
.L_15:
        /*0058*/ 	.byte	0x04, 0x1e
        /*005a*/ 	.short	(.L_17 - .L_16)
.L_16:
        /*005c*/ 	.word	0x00000000


	//----- nvinfo : EIATTR_CBANK_PARAM_SIZE
	.align		4
.L_17:
        /*0060*/ 	.byte	0x03, 0x19
        /*0062*/ 	.short	0x0014


	//----- nvinfo : EIATTR_PARAM_CBANK
	.align		4
        /*0064*/ 	.byte	0x04, 0x0a
        /*0066*/ 	.short	(.L_19 - .L_18)
	.align		4
.L_18:
        /*0068*/ 	.word	index@(.nv.constant0._Z9reductionPfS_j)
        /*006c*/ 	.short	0x0380
        /*006e*/ 	.short	0x0014


	//----- nvinfo : EIATTR_SW_WAR
	.align		4
.L_19:
        /*0070*/ 	.byte	0x04, 0x36
        /*0072*/ 	.short	(.L_21 - .L_20)
.L_20:
        /*0074*/ 	.word	0x00000008
.L_21:


//--------------------- .nv.callgraph             --------------------------
	.section	.nv.callgraph,"",@"SHT_CUDA_CALLGRAPH"
	.align	4
	.sectionentsize	8
	.align		4
        /*0000*/ 	.word	0x00000000
	.align		4
        /*0004*/ 	.word	0xffffffff
	.align		4
        /*0008*/ 	.word	0x00000000
	.align		4
        /*000c*/ 	.word	0xfffffffe
	.align		4
        /*0010*/ 	.word	0x00000000
	.align		4
        /*0014*/ 	.word	0xfffffffd
	.align		4
        /*0018*/ 	.word	0x00000000
	.align		4
        /*001c*/ 	.word	0xfffffffc


//--------------------- .text._Z9reductionPfS_j   --------------------------
	.section	.text._Z9reductionPfS_j,"ax",@progbits
	.align	128
        .global         _Z9reductionPfS_j
        .type           _Z9reductionPfS_j,@function
        .size           _Z9reductionPfS_j,(.L_x_4 - _Z9reductionPfS_j)
        .other          _Z9reductionPfS_j,@"STO_CUDA_ENTRY STV_DEFAULT"
_Z9reductionPfS_j:
.text._Z9reductionPfS_j:
[----:B------:R-:W-:Y:S01]  /*0000*/  LDC R1, c[0x0][0x37c] ;  /* 0x0000df00ff017b82 */ /* 0x000fe20000000800 */
[----:B------:R-:W0:Y:S07]  /*0010*/  S2R R0, SR_CTAID.X ;  /* 0x0000000000007919 */ /* 0x000e2e0000002500 */
[----:B------:R-:W0:Y:S01]  /*0020*/  LDC R6, c[0x0][0x360] ;  /* 0x0000d800ff067b82 */ /* 0x000e220000000800 */
[----:B------:R-:W1:Y:S01]  /*0030*/  LDCU UR8, c[0x0][0x390] ;  /* 0x00007200ff0877ac */ /* 0x000e620008000800 */
[----:B------:R-:W2:Y:S01]  /*0040*/  S2R R2, SR_TID.X ;  /* 0x0000000000027919 */ /* 0x000ea20000002100 */
[----:B------:R-:W3:Y:S01]  /*0050*/  LDCU.64 UR6, c[0x0][0x358] ;  /* 0x00006b00ff0677ac */ /* 0x000ee20008000a00 */
[----:B0-----:R-:W-:-:S05]  /*0060*/  IMAD R3, R0, R6, RZ ;  /* 0x0000000600037224 */ /* 0x001fca00078e02ff */
[----:B--2---:R-:W-:-:S04]  /*0070*/  LEA R7, R3, R2, 0x1 ;  /* 0x0000000203077211 */ /* 0x004fc800078e08ff */
[----:B-1----:R-:W-:-:S13]  /*0080*/  ISETP.GE.U32.AND P0, PT, R7, UR8, PT ;  /* 0x0000000807007c0c */ /* 0x002fda000bf06070 */
[----:B------:R-:W0:Y:S02]  /*0090*/  @!P0 LDC.64 R4, c[0x0][0x388] ;  /* 0x0000e200ff048b82 */ /* 0x000e240000000a00 */
[----:B0-----:R-:W-:-:S06]  /*00a0*/  @!P0 IMAD.WIDE.U32 R4, R7, 0x4, R4 ;  /* 0x0000000407048825 */ /* 0x001fcc00078e0004 */
[----:B---3--:R-:W2:Y:S01]  /*00b0*/  @!P0 LDG.E R4, desc[UR6][R4.64] ;  /* 0x0000000604048981 */ /* 0x008ea2000c1e1900 */
[----:B------:R-:W0:Y:S01]  /*00c0*/  S2UR UR5, SR_CgaCtaId ;  /* 0x00000000000579c3 */ /* 0x000e220000008800 */
[----:B------:R-:W-:Y:S01]  /*00d0*/  UMOV UR4, 0x400 ;  /* 0x0000040000047882 */ /* 0x000fe20000000000 */
[----:B------:R-:W-:Y:S01]  /*00e0*/  IADD3 R7, PT, PT, R7, R6, RZ ;  /* 0x0000000607077210 */ /* 0x000fe20007ffe0ff */
[----:B------:R-:W-:Y:S01]  /*00f0*/  BSSY.RECONVERGENT B0, `(.L_x_0) ;  /* 0x000000f000007945 */ /* 0x000fe20003800200 */
[----:B0-----:R-:W-:-:S06]  /*0100*/  ULEA UR4, UR5, UR4, 0x18 ;  /* 0x0000000405047291 */ /* 0x001fcc000f8ec0ff */
[----:B------:R-:W-:-:S05]  /*0110*/  LEA R3, R2, UR4, 0x2 ;  /* 0x0000000402037c11 */ /* 0x000fca000f8e10ff */
[----:B--2---:R0:W-:Y:S04]  /*0120*/  @!P0 STS [R3], R4 ;  /* 0x0000000403008388 */ /* 0x0041e80000000800 */
[----:B------:R0:W-:Y:S01]  /*0130*/  @P0 STS [R3], RZ ;  /* 0x000000ff03000388 */ /* 0x0001e20000000800 */
[----:B------:R-:W-:-:S13]  /*0140*/  ISETP.GE.U32.AND P0, PT, R7, UR8, PT ;  /* 0x0000000807007c0c */ /* 0x000fda000bf06070 */
[----:B0-----:R-:W-:Y:S05]  /*0150*/  @P0 BRA `(.L_x_1) ;  /* 0x0000000000180947 */ /* 0x001fea0003800000 */
[----:B------:R-:W0:Y:S02]  /*0160*/  LDC.64 R4, c[0x0][0x388] ;  /* 0x0000e200ff047b82 */ /* 0x000e240000000a00 */
[----:B0-----:R-:W-:-:S06]  /*0170*/  IMAD.WIDE.U32 R4, R7, 0x4, R4 ;  /* 0x0000000407047825 */ /* 0x001fcc00078e0004 */
[----:B------:R-:W2:Y:S01]  /*0180*/  LDG.E R4, desc[UR6][R4.64] ;  /* 0x0000000604047981 */ /* 0x000ea2000c1e1900 */
[----:B------:R-:W-:-:S05]  /*0190*/  LEA R7, R6, R3, 0x2 ;  /* 0x0000000306077211 */ /* 0x000fca00078e10ff */
[----:B--2---:R1:W-:Y:S01]  /*01a0*/  STS [R7], R4 ;  /* 0x0000000407007388 */ /* 0x0043e20000000800 */
[----:B------:R-:W-:Y:S05]  /*01b0*/  BRA `(.L_x_2) ;  /* 0x0000000000087947 */ /* 0x000fea0003800000 */
.L_x_1:
[----:B------:R-:W-:-:S05]  /*01c0*/  LEA R6, R6, R3, 0x2 ;  /* 0x0000000306067211 */ /* 0x000fca00078e10ff */
[----:B------:R0:W-:Y:S02]  /*01d0*/  STS [R6], RZ ;  /* 0x000000ff06007388 */ /* 0x0001e40000000800 */
.L_x_2:
[----:B------:R-:W-:Y:S05]  /*01e0*/  BSYNC.RECONVERGENT B0 ;  /* 0x0000000000007941 */ /* 0x000fea0003800200 */
.L_x_0:
[----:B------:R-:W-:Y:S08]  /*01f0*/  BAR.SYNC.DEFER_BLOCKING 0x0 ;  /* 0x0000000000007b1d */ /* 0x000ff00000010000 */
[----:B------:R-:W-:Y:S01]  /*0200*/  BAR.SYNC.DEFER_BLOCKING 0x0 ;  /* 0x0000000000007b1d */ /* 0x000fe20000010000 */
[C---:B------:R-:W-:Y:S02]  /*0210*/  ISETP.GT.U32.AND P0, PT, R2.reuse, 0x1ff, PT ;  /* 0x000001ff0200780c */ /* 0x040fe40003f04070 */
[----:B------:R-:W-:-:S11]  /*0220*/  ISETP.GT.U32.AND P1, PT, R2, 0xff, PT ;  /* 0x000000ff0200780c */ /* 0x000fd60003f24070 */
[----:B-1----:R-:W-:Y:S04]  /*0230*/  @!P0 LDS R4, [R3] ;  /* 0x0000000003048984 */ /* 0x002fe80000000800 */
[----:B------:R-:W1:Y:S02]  /*0240*/  @!P0 LDS R5, [R3+0x800] ;  /* 0x0008000003058984 */ /* 0x000e640000000800 */
[----:B-1----:R-:W-:-:S05]  /*0250*/  @!P0 FADD R4, R4, R5 ;  /* 0x0000000504048221 */ /* 0x002fca0000000000 */
[----:B------:R-:W-:Y:S01]  /*0260*/  @!P0 STS [R3], R4 ;  /* 0x0000000403008388 */ /* 0x000fe20000000800 */
[----:B------:R-:W-:Y:S01]  /*0270*/  BAR.SYNC.DEFER_BLOCKING 0x0 ;  /* 0x0000000000007b1d */ /* 0x000fe20000010000 */
[----:B------:R-:W-:-:S05]  /*0280*/  ISETP.GT.U32.AND P0, PT, R2, 0x7f, PT ;  /* 0x0000007f0200780c */ /* 0x000fca0003f04070 */
[----:B------:R-:W-:Y:S04]  /*0290*/  @!P1 LDS R5, [R3] ;  /* 0x0000000003059984 */ /* 0x000fe80000000800 */
[----:B0-----:R-:W0:Y:S02]  /*02a0*/  @!P1 LDS R6, [R3+0x400] ;  /* 0x0004000003069984 */ /* 0x001e240000000800 */
[----:B0-----:R-:W-:-:S05]  /*02b0*/  @!P1 FADD R6, R5, R6 ;  /* 0x0000000605069221 */ /* 0x001fca0000000000 */
[----:B------:R-:W-:Y:S01]  /*02c0*/  @!P1 STS [R3], R6 ;  /* 0x0000000603009388 */ /* 0x000fe20000000800 */
[----:B------:R-:W-:Y:S01]  /*02d0*/  BAR.SYNC.DEFER_BLOCKING 0x0 ;  /* 0x0000000000007b1d */ /* 0x000fe20000010000 */
[----:B------:R-:W-:-:S05]  /*02e0*/  ISETP.GT.U32.AND P1, PT, R2, 0x3f, PT ;  /* 0x0000003f0200780c */ /* 0x000fca0003f24070 */
[----:B------:R-:W-:Y:S04]  /*02f0*/  @!P0 LDS R5, [R3] ;  /* 0x0000000003058984 */ /* 0x000fe80000000800 */
[----:B------:R-:W0:Y:S02]  /*0300*/  @!P0 LDS R8, [R3+0x200] ;  /* 0x0002000003088984 */ /* 0x000e240000000800 */
        /* <DEDUP_REMOVED lines=33> */
[----:B------:R-:W-:-:S05]  /*0520*/  ISETP.NE.AND P1, PT, R2, RZ, PT ;  /* 0x000000ff0200720c */ /* 0x000fca0003f25270 */
[----:B------:R-:W-:Y:S04]  /*0530*/  @!P0 LDS R5, [R3] ;  /* 0x0000000003058984 */ /* 0x000fe80000000800 */
[----:B------:R-:W0:Y:S02]  /*0540*/  @!P0 LDS R8, [R3+0x8] ;  /* 0x0000080003088984 */ /* 0x000e240000000800 */
[----:B0-----:R-:W-:-:S05]  /*0550*/  @!P0 FADD R8, R5, R8 ;  /* 0x0000000805088221 */ /* 0x001fca0000000000 */
[----:B------:R-:W-:Y:S01]  /*0560*/  @!P0 STS [R3], R8 ;  /* 0x0000000803008388 */ /* 0x000fe20000000800 */
[----:B------:R-:W-:Y:S06]  /*0570*/  BAR.SYNC.DEFER_BLOCKING 0x0 ;  /* 0x0000000000007b1d */ /* 0x000fec0000010000 */
[----:B------:R-:W-:Y:S04]  /*0580*/  @!P1 LDS R2, [R3] ;  /* 0x0000000003029984 */ /* 0x000fe80000000800 */
[----:B------:R-:W0:Y:S02]  /*0590*/  @!P1 LDS R5, [UR4+0x4] ;  /* 0x00000404ff059984 */ /* 0x000e240008000800 */
[----:B0-----:R-:W-:-:S05]  /*05a0*/  @!P1 FADD R2, R2, R5 ;  /* 0x0000000502029221 */ /* 0x001fca0000000000 */
[----:B------:R0:W-:Y:S01]  /*05b0*/  @!P1 STS [R3], R2 ;  /* 0x0000000203009388 */ /* 0x0001e20000000800 */
[----:B------:R-:W-:Y:S06]  /*05c0*/  BAR.SYNC.DEFER_BLOCKING 0x0 ;  /* 0x0000000000007b1d */ /* 0x000fec0000010000 */
[----:B------:R-:W-:Y:S05]  /*05d0*/  @P1 EXIT ;  /* 0x000000000000194d */ /* 0x000fea0003800000 */
[----:B------:R-:W1:Y:S01]  /*05e0*/  LDS R5, [UR4] ;  /* 0x00000004ff057984 */ /* 0x000e620008000800 */
[----:B0-----:R-:W0:Y:S02]  /*05f0*/  LDC.64 R2, c[0x0][0x380] ;  /* 0x0000e000ff027b82 */ /* 0x001e240000000a00 */
[----:B0-----:R-:W-:-:S05]  /*0600*/  IMAD.WIDE.U32 R2, R0, 0x4, R2 ;  /* 0x0000000400027825 */ /* 0x001fca00078e0002 */
[----:B-1----:R-:W-:Y:S01]  /*0610*/  STG.E desc[UR6][R2.64], R5 ;  /* 0x0000000502007986 */ /* 0x002fe2000c101906 */
[----:B------:R-:W-:Y:S05]  /*0620*/  EXIT ;  /* 0x000000000000794d */ /* 0x000fea0003800000 */
.L_x_3:
[----:B------:R-:W-:-:S00]  /*0630*/  BRA `(.L_x_3) ;  /* 0xfffffffc00fc7947 */ /* 0x000fc0000383ffff */
[----:B------:R-:W-:-:S00]  /*0640*/  NOP ;  /* 0x0000000000007918 */ /* 0x000fc00000000000 */
        /* <DEDUP_REMOVED lines=11> */
.L_x_4:


//--------------------- .nv.shared._Z9reductionPfS_j --------------------------
	.section	.nv.shared._Z9reductionPfS_j,"aw",@nobits
	.sectionflags	@""
	.align	4
.nv.shared._Z9reductionPfS_j:
	.zero		5120


//--------------------- .nv.shared.reserved.0     --------------------------
	.section	.nv.shared.reserved.0,"aw",@nobits
	.weak		__nv_reservedSMEM_offset_0_alias
	.size		__nv_reservedSMEM_offset_0_alias, 0, 64
	.other		__nv_reservedSMEM_offset_0_alias,@"STO_CUDA_RESERVED_SHARED STV_DEFAULT"
__nv_reservedSMEM_offset_0_alias:
	.zero		0
	.zero		64


//--------------------- .nv.constant0._Z9reductionPfS_j --------------------------
	.section	.nv.constant0._Z9reductionPfS_j,"a",@progbits
	.sectionflags	@""
	.align	4
.nv.constant0._Z9reductionPfS_j:
	.zero		916


//--------------------- SYMBOLS --------------------------

	.type		.nv.reservedSmem.offset0,@object
	.size		.nv.reservedSmem.offset0,0x4
	.type		.nv.reservedSmem.cap,@object
	.size		.nv.reservedSmem.cap,0x4
